//
// Generated by NVIDIA NVVM Compiler
//
// Compiler Build ID: CL-36424714
// Cuda compilation tools, release 13.0, V13.0.88
// Based on NVVM 20.0.0
//

.version 9.0
.target sm_100
.address_size 64

	// .globl	_Z6cal_piPdid

.visible .entry _Z6cal_piPdid(
	.param .u64 .ptr .align 1 _Z6cal_piPdid_param_0,
	.param .u32 _Z6cal_piPdid_param_1,
	.param .f64 _Z6cal_piPdid_param_2
)
{
	.reg .pred 	%p<6>;
	.reg .b32 	%r<31>;
	.reg .b64 	%rd<5>;
	.reg .b64 	%fd<46>;

	ld.param.u64 	%rd2, [_Z6cal_piPdid_param_0];
	ld.param.u32 	%r13, [_Z6cal_piPdid_param_1];
	ld.param.f64 	%fd9, [_Z6cal_piPdid_param_2];
	mov.u32 	%r14, %ctaid.x;
	mov.u32 	%r15, %ntid.x;
	mul.lo.s32 	%r1, %r14, %r15;
	mov.u32 	%r2, %tid.x;
	add.s32 	%r29, %r1, %r2;
	setp.ge.s32 	%p1, %r29, %r13;
	@%p1 bra 	$L__BB0_7;
	cvta.to.global.u64 	%rd3, %rd2;
	mul.wide.s32 	%rd4, %r29, 8;
	add.s64 	%rd1, %rd3, %rd4;
	ld.global.f64 	%fd45, [%rd1];
	add.s32 	%r16, %r29, 262144;
	max.s32 	%r17, %r13, %r16;
	not.b32 	%r18, %r1;
	add.s32 	%r19, %r17, %r18;
	sub.s32 	%r4, %r19, %r2;
	and.b32  	%r20, %r4, 786432;
	setp.eq.s32 	%p2, %r20, 786432;
	@%p2 bra 	$L__BB0_4;
	shr.u32 	%r21, %r4, 18;
	add.s32 	%r22, %r21, 1;
	and.b32  	%r23, %r22, 3;
	neg.s32 	%r27, %r23;
$L__BB0_3:
	.pragma "nounroll";
	cvt.rn.f64.s32 	%fd11, %r29;
	add.f64 	%fd12, %fd11, 0d3FE0000000000000;
	mul.f64 	%fd13, %fd9, %fd12;
	fma.rn.f64 	%fd14, %fd13, %fd13, 0d3FF0000000000000;
	mov.f64 	%fd15, 0d4010000000000000;
	div.rn.f64 	%fd16, %fd15, %fd14;
	add.f64 	%fd45, %fd16, %fd45;
	add.s32 	%r29, %r29, 262144;
	add.s32 	%r27, %r27, 1;
	setp.ne.s32 	%p3, %r27, 0;
	@%p3 bra 	$L__BB0_3;
$L__BB0_4:
	setp.lt.u32 	%p4, %r4, 786432;
	@%p4 bra 	$L__BB0_6;
$L__BB0_5:
	cvt.rn.f64.s32 	%fd17, %r29;
	add.f64 	%fd18, %fd17, 0d3FE0000000000000;
	mul.f64 	%fd19, %fd9, %fd18;
	fma.rn.f64 	%fd20, %fd19, %fd19, 0d3FF0000000000000;
	mov.f64 	%fd21, 0d4010000000000000;
	div.rn.f64 	%fd22, %fd21, %fd20;
	add.f64 	%fd23, %fd22, %fd45;
	add.s32 	%r24, %r29, 262144;
	cvt.rn.f64.s32 	%fd24, %r24;
	add.f64 	%fd25, %fd24, 0d3FE0000000000000;
	mul.f64 	%fd26, %fd9, %fd25;
	fma.rn.f64 	%fd27, %fd26, %fd26, 0d3FF0000000000000;
	div.rn.f64 	%fd28, %fd21, %fd27;
	add.f64 	%fd29, %fd28, %fd23;
	add.s32 	%r25, %r29, 524288;
	cvt.rn.f64.s32 	%fd30, %r25;
	add.f64 	%fd31, %fd30, 0d3FE0000000000000;
	mul.f64 	%fd32, %fd9, %fd31;
	fma.rn.f64 	%fd33, %fd32, %fd32, 0d3FF0000000000000;
	div.rn.f64 	%fd34, %fd21, %fd33;
	add.f64 	%fd35, %fd34, %fd29;
	add.s32 	%r26, %r29, 786432;
	cvt.rn.f64.s32 	%fd36, %r26;
	add.f64 	%fd37, %fd36, 0d3FE0000000000000;
	mul.f64 	%fd38, %fd9, %fd37;
	fma.rn.f64 	%fd39, %fd38, %fd38, 0d3FF0000000000000;
	div.rn.f64 	%fd40, %fd21, %fd39;
	add.f64 	%fd45, %fd40, %fd35;
	add.s32 	%r29, %r29, 1048576;
	setp.lt.s32 	%p5, %r29, %r13;
	@%p5 bra 	$L__BB0_5;
$L__BB0_6:
	st.global.f64 	[%rd1], %fd45;
$L__BB0_7:
	ret;

}


// ===== COMPILED SASS (sm_100) =====

	.target	sm_100

	.elftype	@"ET_EXEC"


//--------------------- .note.nv.tkinfo           --------------------------
	.section	.note.nv.tkinfo,"",@"SHT_NOTE"
	.sectionflags	@"SHF_NOTE_NV_TKINFO"
	.tkinfo
        /*0018*/ 	.word	0x00000002
        /*0030*/ 	.string	""
        /*0030*/ 	.string	"ptxas"
        /*0030*/ 	.string	"Cuda compilation tools, release 13.0, V13.0.88"
        /*0030*/ 	.string	"Build cuda_13.0.r13.0/compiler.36424714_0"
        /*0030*/ 	.string	"-arch sm_100 -m 64 "



//--------------------- .note.nv.cuinfo           --------------------------
	.section	.note.nv.cuinfo,"",@"SHT_NOTE"
	.sectionflags	@"SHF_NOTE_NV_CUINFO"
        /*0018*/ 	.short	0x0002
        /*001a*/ 	.short	0x0064
        /*001c*/ 	.short	0x0082
	.zero		2


//--------------------- .nv.info                  --------------------------
	.section	.nv.info,"",@"SHT_CUDA_INFO"
	.align	4


	//----- nvinfo : EIATTR_REGCOUNT
	.align		4
        /*0000*/ 	.byte	0x04, 0x2f
        /*0002*/ 	.short	(.L_1 - .L_0)
	.align		4
.L_0:
        /*0004*/ 	.word	index@(_Z6cal_piPdid)
        /*0008*/ 	.word	0x0000001e


	//----- nvinfo : EIATTR_FRAME_SIZE
	.align		4
.L_1:
        /*000c*/ 	.byte	0x04, 0x11
        /*000e*/ 	.short	(.L_3 - .L_2)
	.align		4
.L_2:
        /*0010*/ 	.word	index@($__internal_0_$__cuda_sm20_div_rn_f64_full)
        /*0014*/ 	.word	0x00000000


	//----- nvinfo : EIATTR_FRAME_SIZE
	.align		4
.L_3:
        /*0018*/ 	.byte	0x04, 0x11
        /*001a*/ 	.short	(.L_5 - .L_4)
	.align		4
.L_4:
        /*001c*/ 	.word	index@(_Z6cal_piPdid)
        /*0020*/ 	.word	0x00000000


	//----- nvinfo : EIATTR_MIN_STACK_SIZE
	.align		4
.L_5:
        /*0024*/ 	.byte	0x04, 0x12
        /*0026*/ 	.short	(.L_7 - .L_6)
	.align		4
.L_6:
        /*0028*/ 	.word	index@(_Z6cal_piPdid)
        /*002c*/ 	.word	0x00000000
.L_7:


//--------------------- .nv.compat                --------------------------
	.section	.nv.compat,"",@"SHT_CUDA_COMPAT_INFO"
	.align	4
        /*0000*/ 	.byte	0x02, 0x09, 0x00, 0x00, 0x02, 0x02, 0x01, 0x00, 0x02, 0x05, 0x05, 0x00, 0x03, 0x07, 0x01, 0x01
        /*0010*/ 	.byte	0x02, 0x03, 0x00, 0x00, 0x02, 0x06, 0x01, 0x00, 0x04, 0x0b, 0x08, 0x00, 0x01, 0x00, 0x00, 0x00
        /*0020*/ 	.byte	0x00, 0x00, 0x00, 0x00


//--------------------- .nv.info._Z6cal_piPdid    --------------------------
	.section	.nv.info._Z6cal_piPdid,"",@"SHT_CUDA_INFO"
	.sectionflags	@""
	.align	4


	//----- nvinfo : EIATTR_CUDA_API_VERSION
	.align		4
        /*0000*/ 	.byte	0x04, 0x37
        /*0002*/ 	.short	(.L_9 - .L_8)
.L_8:
        /*0004*/ 	.word	0x00000082


	//----- nvinfo : EIATTR_KPARAM_INFO
	.align		4
.L_9:
        /*0008*/ 	.byte	0x04, 0x17
        /*000a*/ 	.short	(.L_11 - .L_10)
.L_10:
        /*000c*/ 	.word	0x00000000
        /*0010*/ 	.short	0x0002
        /*0012*/ 	.short	0x0010
        /*0014*/ 	.byte	0x00, 0xf0, 0x21, 0x00


	//----- nvinfo : EIATTR_KPARAM_INFO
	.align		4
.L_11:
        /*0018*/ 	.byte	0x04, 0x17
        /*001a*/ 	.short	(.L_13 - .L_12)
.L_12:
        /*001c*/ 	.word	0x00000000
        /*0020*/ 	.short	0x0001
        /*0022*/ 	.short	0x0008
        /*0024*/ 	.byte	0x00, 0xf0, 0x11, 0x00


	//----- nvinfo : EIATTR_KPARAM_INFO
	.align		4
.L_13:
        /*0028*/ 	.byte	0x04, 0x17
        /*002a*/ 	.short	(.L_15 - .L_14)
.L_14:
        /*002c*/ 	.word	0x00000000
        /*0030*/ 	.short	0x0000
        /*0032*/ 	.short	0x0000
        /*0034*/ 	.byte	0x00, 0xf5, 0x21, 0x00


	//----- nvinfo : EIATTR_SPARSE_MMA_MASK
	.align		4
.L_15:
        /*0038*/ 	.byte	0x03, 0x50
        /*003a*/ 	.short	0x0000


	//----- nvinfo : EIATTR_MAXREG_COUNT
	.align		4
        /*003c*/ 	.byte	0x03, 0x1b
        /*003e*/ 	.short	0x00ff


	//----- nvinfo : EIATTR_MERCURY_ISA_VERSION
	.align		4
        /*0040*/ 	.byte	0x03, 0x5f
        /*0042*/ 	.short	0x0101


	//----- nvinfo : EIATTR_VRC_CTA_INIT_COUNT
	.align		4
        /*0044*/ 	.byte	0x02, 0x4a
	.zero		1
	.zero		1


	//----- nvinfo : EIATTR_EXIT_INSTR_OFFSETS
	.align		4
        /*0048*/ 	.byte	0x04, 0x1c
        /*004a*/ 	.short	(.L_17 - .L_16)


	//   ....[0]....
.L_16:
        /*004c*/ 	.word	0x00000080


	//   ....[1]....
        /*0050*/ 	.word	0x00000a50


	//----- nvinfo : EIATTR_CRS_STACK_SIZE
	.align		4
.L_17:
        /*0054*/ 	.byte	0x04, 0x1e
        /*0056*/ 	.short	(.L_19 - .L_18)
.L_18:
        /*0058*/ 	.word	0x00000000


	//----- nvinfo : EIATTR_CBANK_PARAM_SIZE
	.align		4
.L_19:
        /*005c*/ 	.byte	0x03, 0x19
        /*005e*/ 	.short	0x0018


	//----- nvinfo : EIATTR_PARAM_CBANK
	.align		4
        /*0060*/ 	.byte	0x04, 0x0a
        /*0062*/ 	.short	(.L_21 - .L_20)
	.align		4
.L_20:
        /*0064*/ 	.word	index@(.nv.constant0._Z6cal_piPdid)
        /*0068*/ 	.short	0x0380
        /*006a*/ 	.short	0x0018


	//----- nvinfo : EIATTR_SW_WAR
	.align		4
.L_21:
        /*006c*/ 	.byte	0x04, 0x36
        /*006e*/ 	.short	(.L_23 - .L_22)
.L_22:
        /*0070*/ 	.word	0x00000008
.L_23:


//--------------------- .nv.callgraph             --------------------------
	.section	.nv.callgraph,"",@"SHT_CUDA_CALLGRAPH"
	.align	4
	.sectionentsize	8
	.align		4
        /*0000*/ 	.word	0x00000000
	.align		4
        /*0004*/ 	.word	0xffffffff
	.align		4
        /*0008*/ 	.word	0x00000000
	.align		4
        /*000c*/ 	.word	0xfffffffe
	.align		4
        /*0010*/ 	.word	0x00000000
	.align		4
        /*0014*/ 	.word	0xfffffffd
	.align		4
        /*0018*/ 	.word	0x00000000
	.align		4
        /*001c*/ 	.word	0xfffffffc


//--------------------- .text._Z6cal_piPdid       --------------------------
	.section	.text._Z6cal_piPdid,"ax",@progbits
	.align	128
        .global         _Z6cal_piPdid
        .type           _Z6cal_piPdid,@function
        .size           _Z6cal_piPdid,(.L_x_23 - _Z6cal_piPdid)
        .other          _Z6cal_piPdid,@"STO_CUDA_ENTRY STV_DEFAULT"
_Z6cal_piPdid:
.text._Z6cal_piPdid:
[----:B------:R-:W-:Y:S01]  /*0000*/  LDC R1, c[0x0][0x37c] ;  /* 0x0000df00ff017b82 */ /* 0x000fe20000000800 */
[----:B------:R-:W0:Y:S07]  /*0010*/  S2R R2, SR_TID.X ;  /* 0x0000000000027919 */ /* 0x000e2e0000002100 */
[----:B------:R-:W1:Y:S01]  /*0020*/  S2UR UR4, SR_CTAID.X ;  /* 0x00000000000479c3 */ /* 0x000e620000002500 */
[----:B------:R-:W1:Y:S07]  /*0030*/  LDCU UR5, c[0x0][0x360] ;  /* 0x00006c00ff0577ac */ /* 0x000e6e0008000800 */
[----:B------:R-:W2:Y:S01]  /*0040*/  LDC R27, c[0x0][0x388] ;  /* 0x0000e200ff1b7b82 */ /* 0x000ea20000000800 */
[----:B-1----:R-:W-:-:S06]  /*0050*/  UIMAD UR4, UR4, UR5, URZ ;  /* 0x00000005040472a4 */ /* 0x002fcc000f8e02ff */
[----:B0-----:R-:W-:-:S05]  /*0060*/  VIADD R0, R2, UR4 ;  /* 0x0000000402007c36 */ /* 0x001fca0008000000 */
[----:B--2---:R-:W-:-:S13]  /*0070*/  ISETP.GE.AND P0, PT, R0, R27, PT ;  /* 0x0000001b0000720c */ /* 0x004fda0003f06270 */
[----:B------:R-:W-:Y:S05]  /*0080*/  @P0 EXIT ;  /* 0x000000000000094d */ /* 0x000fea0003800000 */
[----:B------:R-:W0:Y:S01]  /*0090*/  LDC.64 R6, c[0x0][0x380] ;  /* 0x0000e000ff067b82 */ /* 0x000e220000000a00 */
[----:B------:R-:W1:Y:S01]  /*00a0*/  LDCU.64 UR6, c[0x0][0x358] ;  /* 0x00006b00ff0677ac */ /* 0x000e620008000a00 */
[C---:B------:R-:W-:Y:S01]  /*00b0*/  VIADDMNMX R27, R0.reuse, 0x40000, R27, !PT ;  /* 0x00040000001b7846 */ /* 0x040fe2000780011b */
[----:B------:R-:W-:Y:S01]  /*00c0*/  ULOP3.LUT UR4, URZ, UR4, URZ, 0x33, !UPT ;  /* 0x00000004ff047292 */ /* 0x000fe2000f8e33ff */
[----:B------:R-:W2:Y:S01]  /*00d0*/  LDCU.64 UR8, c[0x0][0x390] ;  /* 0x00007200ff0877ac */ /* 0x000ea20008000a00 */
[----:B0-----:R-:W-:-:S05]  /*00e0*/  IMAD.WIDE R6, R0, 0x8, R6 ;  /* 0x0000000800067825 */ /* 0x001fca00078e0206 */
[----:B-1----:R0:W5:Y:S01]  /*00f0*/  LDG.E.64 R22, desc[UR6][R6.64] ;  /* 0x0000000606167981 */ /* 0x002162000c1e1b00 */
[----:B------:R-:W-:Y:S01]  /*0100*/  IADD3 R27, PT, PT, -R2, UR4, R27 ;  /* 0x00000004021b7c10 */ /* 0x000fe2000fffe11b */
[----:B------:R-:W-:Y:S01]  /*0110*/  UMOV UR4, URZ ;  /* 0x000000ff00047c82 */ /* 0x000fe20008000000 */
[----:B------:R-:W-:Y:S01]  /*0120*/  UMOV UR5, 0x40100000 ;  /* 0x4010000000057882 */ /* 0x000fe20000000000 */
[----:B------:R-:W-:Y:S01]  /*0130*/  BSSY.RECONVERGENT B0, `(.L_x_0) ;  /* 0x0000024000007945 */ /* 0x000fe20003800200 */
[----:B------:R-:W-:-:S04]  /*0140*/  LOP3.LUT R2, R27, 0xc0000, RZ, 0xc0, !PT ;  /* 0x000c00001b027812 */ /* 0x000fc800078ec0ff */
[----:B------:R-:W-:-:S13]  /*0150*/  ISETP.NE.AND P0, PT, R2, 0xc0000, PT ;  /* 0x000c00000200780c */ /* 0x000fda0003f05270 */
[----:B0-2---:R-:W-:Y:S05]  /*0160*/  @!P0 BRA `(.L_x_1) ;  /* 0x0000000000808947 */ /* 0x005fea0003800000 */
[----:B------:R-:W-:-:S04]  /*0170*/  LEA.HI R2, R27, 0x1, RZ, 0xe ;  /* 0x000000011b027811 */ /* 0x000fc800078f70ff */
[----:B------:R-:W-:-:S05]  /*0180*/  LOP3.LUT R2, R2, 0x3, RZ, 0xc0, !PT ;  /* 0x0000000302027812 */ /* 0x000fca00078ec0ff */
[----:B------:R-:W-:-:S07]  /*0190*/  IMAD.MOV R26, RZ, RZ, -R2 ;  /* 0x000000ffff1a7224 */ /* 0x000fce00078e0a02 */
.L_x_4:
[----:B------:R-:W0:Y:S01]  /*01a0*/  I2F.F64 R2, R0 ;  /* 0x0000000000027312 */ /* 0x000e220000201c00 */
[----:B------:R-:W-:Y:S01]  /*01b0*/  VIADD R26, R26, 0x1 ;  /* 0x000000011a1a7836 */ /* 0x000fe20000000000 */
[----:B------:R-:W-:Y:S04]  /*01c0*/  BSSY.RECONVERGENT B1, `(.L_x_2) ;  /* 0x0000017000017945 */ /* 0x000fe80003800200 */
[----:B------:R-:W-:Y:S01]  /*01d0*/  ISETP.NE.AND P1, PT, R26, RZ, PT ;  /* 0x000000ff1a00720c */ /* 0x000fe20003f25270 */
[----:B0-----:R-:W-:-:S08]  /*01e0*/  DADD R2, R2, 0.5 ;  /* 0x3fe0000002027429 */ /* 0x001fd00000000000 */
[----:B------:R-:W-:-:S08]  /*01f0*/  DMUL R2, R2, UR8 ;  /* 0x0000000802027c28 */ /* 0x000fd00008000000 */
[----:B------:R-:W-:Y:S01]  /*0200*/  DFMA R8, R2, R2, 1 ;  /* 0x3ff000000208742b */ /* 0x000fe20000000002 */
[----:B------:R-:W-:-:S05]  /*0210*/  IMAD.MOV.U32 R2, RZ, RZ, 0x1 ;  /* 0x00000001ff027424 */ /* 0x000fca00078e00ff */
[----:B------:R-:W0:Y:S02]  /*0220*/  MUFU.RCP64H R3, R9 ;  /* 0x0000000900037308 */ /* 0x000e240000001800 */
[----:B0-----:R-:W-:-:S08]  /*0230*/  DFMA R4, -R8, R2, 1 ;  /* 0x3ff000000804742b */ /* 0x001fd00000000102 */
[----:B------:R-:W-:-:S08]  /*0240*/  DFMA R4, R4, R4, R4 ;  /* 0x000000040404722b */ /* 0x000fd00000000004 */
[----:B------:R-:W-:-:S08]  /*0250*/  DFMA R4, R2, R4, R2 ;  /* 0x000000040204722b */ /* 0x000fd00000000002 */
[----:B------:R-:W-:-:S08]  /*0260*/  DFMA R2, -R8, R4, 1 ;  /* 0x3ff000000802742b */ /* 0x000fd00000000104 */
[----:B------:R-:W-:-:S08]  /*0270*/  DFMA R2, R4, R2, R4 ;  /* 0x000000020402722b */ /* 0x000fd00000000004 */
[----:B------:R-:W-:-:S08]  /*0280*/  DMUL R4, R2, 4 ;  /* 0x4010000002047828 */ /* 0x000fd00000000000 */
[----:B------:R-:W-:-:S08]  /*0290*/  DFMA R10, -R8, R4, 4 ;  /* 0x40100000080a742b */ /* 0x000fd00000000104 */
[----:B------:R-:W-:-:S10]  /*02a0*/  DFMA R2, R2, R10, R4 ;  /* 0x0000000a0202722b */ /* 0x000fd40000000004 */
[----:B------:R-:W-:-:S05]  /*02b0*/  FFMA R4, RZ, R9, R3 ;  /* 0x00000009ff047223 */ /* 0x000fca0000000003 */
[----:B------:R-:W-:-:S13]  /*02c0*/  FSETP.GT.AND P0, PT, |R4|, 1.469367938527859385e-39, PT ;  /* 0x001000000400780b */ /* 0x000fda0003f04200 */
[----:B------:R-:W-:Y:S05]  /*02d0*/  @P0 BRA `(.L_x_3) ;  /* 0x0000000000140947 */ /* 0x000fea0003800000 */
[----:B------:R-:W-:Y:S01]  /*02e0*/  IMAD.MOV.U32 R11, RZ, RZ, R9 ;  /* 0x000000ffff0b7224 */ /* 0x000fe200078e0009 */
[----:B------:R-:W-:-:S07]  /*02f0*/  MOV R2, 0x310 ;  /* 0x0000031000027802 */ /* 0x000fce0000000f00 */
[----:B-----5:R-:W-:Y:S05]  /*0300*/  CALL.REL.NOINC `($__internal_0_$__cuda_sm20_div_rn_f64_full) ;  /* 0x0000000400d47944 */ /* 0x020fea0003c00000 */
[----:B------:R-:W-:Y:S02]  /*0310*/  IMAD.MOV.U32 R2, RZ, RZ, R4 ;  /* 0x000000ffff027224 */ /* 0x000fe400078e0004 */
[----:B------:R-:W-:-:S07]  /*0320*/  IMAD.MOV.U32 R3, RZ, RZ, R5 ;  /* 0x000000ffff037224 */ /* 0x000fce00078e0005 */
.L_x_3:
[----:B------:R-:W-:Y:S05]  /*0330*/  BSYNC.RECONVERGENT B1 ;  /* 0x0000000000017941 */ /* 0x000fea0003800200 */
.L_x_2:
[----:B-----5:R-:W-:Y:S01]  /*0340*/  DADD R22, R2, R22 ;  /* 0x0000000002167229 */ /* 0x020fe20000000016 */
[----:B------:R-:W-:Y:S01]  /*0350*/  VIADD R0, R0, 0x40000 ;  /* 0x0004000000007836 */ /* 0x000fe20000000000 */
[----:B------:R-:W-:Y:S09]  /*0360*/  @P1 BRA `(.L_x_4) ;  /* 0xfffffffc008c1947 */ /* 0x000ff2000383ffff */
.L_x_1:
[----:B------:R-:W-:Y:S05]  /*0370*/  BSYNC.RECONVERGENT B0 ;  /* 0x0000000000007941 */ /* 0x000fea0003800200 */
.L_x_0:
[----:B------:R-:W-:Y:S01]  /*0380*/  ISETP.GE.U32.AND P0, PT, R27, 0xc0000, PT ;  /* 0x000c00001b00780c */ /* 0x000fe20003f06070 */
[----:B------:R-:W0:Y:S01]  /*0390*/  LDCU.64 UR8, c[0x0][0x390] ;  /* 0x00007200ff0877ac */ /* 0x000e220008000a00 */
[----:B------:R-:W-:Y:S01]  /*03a0*/  BSSY.RECONVERGENT B0, `(.L_x_5) ;  /* 0x0000069000007945 */ /* 0x000fe20003800200 */
[----:B------:R-:W1:Y:S10]  /*03b0*/  LDCU UR10, c[0x0][0x388] ;  /* 0x00007100ff0a77ac */ /* 0x000e740008000800 */
[----:B------:R-:W-:Y:S05]  /*03c0*/  @!P0 BRA `(.L_x_6) ;  /* 0x0000000400988947 */ /* 0x000fea0003800000 */
.L_x_15:
[----:B------:R-:W2:Y:S01]  /*03d0*/  I2F.F64 R2, R0 ;  /* 0x0000000000027312 */ /* 0x000ea20000201c00 */
[----:B------:R-:W-:Y:S01]  /*03e0*/  BSSY.RECONVERGENT B1, `(.L_x_7) ;  /* 0x0000016000017945 */ /* 0x000fe20003800200 */
[----:B--2---:R-:W-:-:S08]  /*03f0*/  DADD R2, R2, 0.5 ;  /* 0x3fe0000002027429 */ /* 0x004fd00000000000 */
[----:B0-----:R-:W-:-:S08]  /*0400*/  DMUL R2, R2, UR8 ;  /* 0x0000000802027c28 */ /* 0x001fd00008000000 */
        /* <DEDUP_REMOVED lines=16> */
[----:B-1---5:R-:W-:Y:S05]  /*0510*/  CALL.REL.NOINC `($__internal_0_$__cuda_sm20_div_rn_f64_full) ;  /* 0x0000000400507944 */ /* 0x022fea0003c00000 */
[----:B------:R-:W-:Y:S02]  /*0520*/  IMAD.MOV.U32 R2, RZ, RZ, R4 ;  /* 0x000000ffff027224 */ /* 0x000fe400078e0004 */
[----:B------:R-:W-:-:S07]  /*0530*/  IMAD.MOV.U32 R3, RZ, RZ, R5 ;  /* 0x000000ffff037224 */ /* 0x000fce00078e0005 */
.L_x_8:
[----:B-1----:R-:W-:Y:S05]  /*0540*/  BSYNC.RECONVERGENT B1 ;  /* 0x0000000000017941 */ /* 0x002fea0003800200 */
.L_x_7:
[----:B------:R-:W-:Y:S01]  /*0550*/  VIADD R12, R0, 0x40000 ;  /* 0x00040000000c7836 */ /* 0x000fe20000000000 */
[----:B------:R-:W-:Y:S01]  /*0560*/  BSSY.RECONVERGENT B1, `(.L_x_9) ;  /* 0x0000016000017945 */ /* 0x000fe20003800200 */
[----:B-----5:R-:W-:Y:S02]  /*0570*/  DADD R22, R2, R22 ;  /* 0x0000000002167229 */ /* 0x020fe40000000016 */
[----:B------:R-:W0:Y:S02]  /*0580*/  I2F.F64 R4, R12 ;  /* 0x0000000c00047312 */ /* 0x000e240000201c00 */
        /* <DEDUP_REMOVED lines=18> */
[----:B------:R-:W-:Y:S05]  /*06b0*/  CALL.REL.NOINC `($__internal_0_$__cuda_sm20_div_rn_f64_full) ;  /* 0x0000000000e87944 */ /* 0x000fea0003c00000 */
.L_x_10:
[----:B------:R-:W-:Y:S05]  /*06c0*/  BSYNC.RECONVERGENT B1 ;  /* 0x0000000000017941 */ /* 0x000fea0003800200 */
.L_x_9:
[----:B------:R-:W-:Y:S01]  /*06d0*/  VIADD R12, R0, 0x80000 ;  /* 0x00080000000c7836 */ /* 0x000fe20000000000 */
[----:B------:R-:W-:Y:S01]  /*06e0*/  BSSY.RECONVERGENT B1, `(.L_x_11) ;  /* 0x0000018000017945 */ /* 0x000fe20003800200 */
[----:B------:R-:W-:Y:S02]  /*06f0*/  DADD R22, R22, R4 ;  /* 0x0000000016167229 */ /* 0x000fe40000000004 */
        /* <DEDUP_REMOVED lines=20> */
[----:B------:R-:W-:Y:S02]  /*0840*/  IMAD.MOV.U32 R2, RZ, RZ, R4 ;  /* 0x000000ffff027224 */ /* 0x000fe400078e0004 */
[----:B------:R-:W-:-:S07]  /*0850*/  IMAD.MOV.U32 R3, RZ, RZ, R5 ;  /* 0x000000ffff037224 */ /* 0x000fce00078e0005 */
.L_x_12:
[----:B------:R-:W-:Y:S05]  /*0860*/  BSYNC.RECONVERGENT B1 ;  /* 0x0000000000017941 */ /* 0x000fea0003800200 */
.L_x_11:
        /* <DEDUP_REMOVED lines=23> */
.L_x_14:
[----:B------:R-:W-:Y:S05]  /*09e0*/  BSYNC.RECONVERGENT B1 ;  /* 0x0000000000017941 */ /* 0x000fea0003800200 */
.L_x_13:
[----:B------:R-:W-:Y:S01]  /*09f0*/  VIADD R0, R0, 0x100000 ;  /* 0x0010000000007836 */ /* 0x000fe20000000000 */
[----:B------:R-:W-:-:S04]  /*0a00*/  DADD R22, R22, R4 ;  /* 0x0000000016167229 */ /* 0x000fc80000000004 */
[----:B------:R-:W-:-:S13]  /*0a10*/  ISETP.GE.AND P0, PT, R0, UR10, PT ;  /* 0x0000000a00007c0c */ /* 0x000fda000bf06270 */
[----:B------:R-:W-:Y:S05]  /*0a20*/  @!P0 BRA `(.L_x_15) ;  /* 0xfffffff800688947 */ /* 0x000fea000383ffff */
.L_x_6:
[----:B01----:R-:W-:Y:S05]  /*0a30*/  BSYNC.RECONVERGENT B0 ;  /* 0x0000000000007941 */ /* 0x003fea0003800200 */
.L_x_5:
[----:B-----5:R-:W-:Y:S01]  /*0a40*/  STG.E.64 desc[UR6][R6.64], R22 ;  /* 0x0000001606007986 */ /* 0x020fe2000c101b06 */
[----:B------:R-:W-:Y:S05]  /*0a50*/  EXIT ;  /* 0x000000000000794d */ /* 0x000fea0003800000 */
        .weak           $__internal_0_$__cuda_sm20_div_rn_f64_full
        .type           $__internal_0_$__cuda_sm20_div_rn_f64_full,@function
        .size           $__internal_0_$__cuda_sm20_div_rn_f64_full,(.L_x_23 - $__internal_0_$__cuda_sm20_div_rn_f64_full)
$__internal_0_$__cuda_sm20_div_rn_f64_full:
[C---:B------:R-:W-:Y:S01]  /*0a60*/  FSETP.GEU.AND P0, PT, |R11|.reuse, 1.469367938527859385e-39, PT ;  /* 0x001000000b00780b */ /* 0x040fe20003f0e200 */
[----:B------:R-:W-:Y:S01]  /*0a70*/  IMAD.MOV.U32 R10, RZ, RZ, R8 ;  /* 0x000000ffff0a7224 */ /* 0x000fe200078e0008 */
[C---:B------:R-:W-:Y:S01]  /*0a80*/  LOP3.LUT R9, R11.reuse, 0x800fffff, RZ, 0xc0, !PT ;  /* 0x800fffff0b097812 */ /* 0x040fe200078ec0ff */
[----:B------:R-:W-:Y:S01]  /*0a90*/  IMAD.MOV.U32 R18, RZ, RZ, 0x1 ;  /* 0x00000001ff127424 */ /* 0x000fe200078e00ff */
[----:B------:R-:W-:Y:S01]  /*0aa0*/  LOP3.LUT R24, R11, 0x7ff00000, RZ, 0xc0, !PT ;  /* 0x7ff000000b187812 */ /* 0x000fe200078ec0ff */
[----:B------:R-:W-:Y:S01]  /*0ab0*/  IMAD.U32 R13, RZ, RZ, UR5 ;  /* 0x00000005ff0d7e24 */ /* 0x000fe2000f8e00ff */
[----:B------:R-:W-:Y:S01]  /*0ac0*/  LOP3.LUT R9, R9, 0x3ff00000, RZ, 0xfc, !PT ;  /* 0x3ff0000009097812 */ /* 0x000fe200078efcff */
[----:B------:R-:W-:-:S03]  /*0ad0*/  IMAD.U32 R12, RZ, RZ, UR4 ;  /* 0x00000004ff0c7e24 */ /* 0x000fc6000f8e00ff */
[----:B------:R-:W-:Y:S01]  /*0ae0*/  LOP3.LUT R3, R13, 0x7ff00000, RZ, 0xc0, !PT ;  /* 0x7ff000000d037812 */ /* 0x000fe200078ec0ff */
[----:B------:R-:W-:Y:S02]  /*0af0*/  IMAD.MOV.U32 R14, RZ, RZ, R12 ;  /* 0x000000ffff0e7224 */ /* 0x000fe400078e000c */
[----:B------:R-:W-:Y:S01]  /*0b00*/  @!P0 DMUL R8, R10, 8.98846567431157953865e+307 ;  /* 0x7fe000000a088828 */ /* 0x000fe20000000000 */
[----:B------:R-:W-:-:S05]  /*0b10*/  ISETP.GE.U32.AND P2, PT, R3, R24, PT ;  /* 0x000000180300720c */ /* 0x000fca0003f46070 */
[----:B------:R-:W0:Y:S02]  /*0b20*/  MUFU.RCP64H R19, R9 ;  /* 0x0000000900137308 */ /* 0x000e240000001800 */
[----:B0-----:R-:W-:-:S08]  /*0b30*/  DFMA R4, R18, -R8, 1 ;  /* 0x3ff000001204742b */ /* 0x001fd00000000808 */
[----:B------:R-:W-:-:S08]  /*0b40*/  DFMA R4, R4, R4, R4 ;  /* 0x000000040404722b */ /* 0x000fd00000000004 */
[----:B------:R-:W-:Y:S01]  /*0b50*/  DFMA R18, R18, R4, R18 ;  /* 0x000000041212722b */ /* 0x000fe20000000012 */
[----:B------:R-:W-:Y:S02]  /*0b60*/  IMAD.MOV.U32 R4, RZ, RZ, 0x1ca00000 ;  /* 0x1ca00000ff047424 */ /* 0x000fe400078e00ff */
[----:B------:R-:W-:-:S03]  /*0b70*/  IMAD.MOV.U32 R5, RZ, RZ, R3 ;  /* 0x000000ffff057224 */ /* 0x000fc600078e0003 */
[----:B------:R-:W-:Y:S02]  /*0b80*/  SEL R15, R4, 0x63400000, !P2 ;  /* 0x63400000040f7807 */ /* 0x000fe40005000000 */
[----:B------:R-:W-:Y:S01]  /*0b90*/  DFMA R16, R18, -R8, 1 ;  /* 0x3ff000001210742b */ /* 0x000fe20000000808 */
[----:B------:R-:W-:Y:S02]  /*0ba0*/  FSETP.GEU.AND P2, PT, |R13|, 1.469367938527859385e-39, PT ;  /* 0x001000000d00780b */ /* 0x000fe40003f4e200 */
[----:B------:R-:W-:-:S05]  /*0bb0*/  LOP3.LUT R15, R15, 0x800fffff, R13, 0xf8, !PT ;  /* 0x800fffff0f0f7812 */ /* 0x000fca00078ef80d */
[----:B------:R-:W-:-:S06]  /*0bc0*/  DFMA R16, R18, R16, R18 ;  /* 0x000000101210722b */ /* 0x000fcc0000000012 */
[----:B------:R-:W-:Y:S05]  /*0bd0*/  @P2 BRA `(.L_x_16) ;  /* 0x0000000000202947 */ /* 0x000fea0003800000 */
[----:B------:R-:W-:-:S04]  /*0be0*/  LOP3.LUT R18, R11, 0x7ff00000, RZ, 0xc0, !PT ;  /* 0x7ff000000b127812 */ /* 0x000fc800078ec0ff */
[----:B------:R-:W-:Y:S01]  /*0bf0*/  ISETP.GE.U32.AND P2, PT, R3, R18, PT ;  /* 0x000000120300720c */ /* 0x000fe20003f46070 */
[----:B------:R-:W-:-:S03]  /*0c00*/  IMAD.MOV.U32 R18, RZ, RZ, RZ ;  /* 0x000000ffff127224 */ /* 0x000fc600078e00ff */
[----:B------:R-:W-:-:S04]  /*0c10*/  SEL R5, R4, 0x63400000, !P2 ;  /* 0x6340000004057807 */ /* 0x000fc80005000000 */
[----:B------:R-:W-:-:S04]  /*0c20*/  LOP3.LUT R5, R5, 0x80000000, R13, 0xf8, !PT ;  /* 0x8000000005057812 */ /* 0x000fc800078ef80d */
[----:B------:R-:W-:-:S06]  /*0c30*/  LOP3.LUT R19, R5, 0x100000, RZ, 0xfc, !PT ;  /* 0x0010000005137812 */ /* 0x000fcc00078efcff */
[----:B------:R-:W-:-:S10]  /*0c40*/  DFMA R14, R14, 2, -R18 ;  /* 0x400000000e0e782b */ /* 0x000fd40000000812 */
[----:B------:R-:W-:-:S07]  /*0c50*/  LOP3.LUT R5, R15, 0x7ff00000, RZ, 0xc0, !PT ;  /* 0x7ff000000f057812 */ /* 0x000fce00078ec0ff */
.L_x_16:
[----:B------:R-:W-:Y:S01]  /*0c60*/  @!P0 LOP3.LUT R24, R9, 0x7ff00000, RZ, 0xc0, !PT ;  /* 0x7ff0000009188812 */ /* 0x000fe200078ec0ff */
[----:B------:R-:W-:Y:S01]  /*0c70*/  VIADD R20, R5, 0xffffffff ;  /* 0xffffffff05147836 */ /* 0x000fe20000000000 */
[----:B------:R-:W-:Y:S01]  /*0c80*/  DMUL R18, R16, R14 ;  /* 0x0000000e10127228 */ /* 0x000fe20000000000 */
[----:B------:R-:W-:Y:S02]  /*0c90*/  BSSY.RECONVERGENT B2, `(.L_x_17) ;  /* 0x0000037000027945 */ /* 0x000fe40003800200 */
[----:B------:R-:W-:Y:S01]  /*0ca0*/  VIADD R25, R24, 0xffffffff ;  /* 0xffffffff18197836 */ /* 0x000fe20000000000 */
[----:B------:R-:W-:-:S04]  /*0cb0*/  ISETP.GT.U32.AND P0, PT, R20, 0x7feffffe, PT ;  /* 0x7feffffe1400780c */ /* 0x000fc80003f04070 */
[----:B------:R-:W-:Y:S01]  /*0cc0*/  ISETP.GT.U32.OR P0, PT, R25, 0x7feffffe, P0 ;  /* 0x7feffffe1900780c */ /* 0x000fe20000704470 */
[----:B------:R-:W-:-:S08]  /*0cd0*/  DFMA R20, R18, -R8, R14 ;  /* 0x800000081214722b */ /* 0x000fd0000000000e */
[----:B------:R-:W-:-:S04]  /*0ce0*/  DFMA R20, R16, R20, R18 ;  /* 0x000000141014722b */ /* 0x000fc80000000012 */
[----:B------:R-:W-:Y:S07]  /*0cf0*/  @P0 BRA `(.L_x_18) ;  /* 0x00000000006c0947 */ /* 0x000fee0003800000 */
[----:B------:R-:W-:-:S04]  /*0d00*/  LOP3.LUT R12, R11, 0x7ff00000, RZ, 0xc0, !PT ;  /* 0x7ff000000b0c7812 */ /* 0x000fc800078ec0ff */
[CC--:B------:R-:W-:Y:S02]  /*0d10*/  VIADDMNMX R5, R3.reuse, -R12.reuse, 0xb9600000, !PT ;  /* 0xb960000003057446 */ /* 0x0c0fe4000780090c */
[----:B------:R-:W-:Y:S02]  /*0d20*/  ISETP.GE.U32.AND P0, PT, R3, R12, PT ;  /* 0x0000000c0300720c */ /* 0x000fe40003f06070 */
[----:B------:R-:W-:Y:S02]  /*0d30*/  VIMNMX R3, PT, PT, R5, 0x46a00000, PT ;  /* 0x46a0000005037848 */ /* 0x000fe40003fe0100 */
[----:B------:R-:W-:-:S05]  /*0d40*/  SEL R4, R4, 0x63400000, !P0 ;  /* 0x6340000004047807 */ /* 0x000fca0004000000 */
[----:B------:R-:W-:Y:S02]  /*0d50*/  IMAD.IADD R3, R3, 0x1, -R4 ;  /* 0x0000000103037824 */ /* 0x000fe400078e0a04 */
[----:B------:R-:W-:Y:S02]  /*0d60*/  IMAD.MOV.U32 R4, RZ, RZ, RZ ;  /* 0x000000ffff047224 */ /* 0x000fe400078e00ff */
[----:B------:R-:W-:-:S06]  /*0d70*/  VIADD R5, R3, 0x7fe00000 ;  /* 0x7fe0000003057836 */ /* 0x000fcc0000000000 */
[----:B------:R-:W-:-:S10]  /*0d80*/  DMUL R16, R20, R4 ;  /* 0x0000000414107228 */ /* 0x000fd40000000000 */
[----:B------:R-:W-:-:S13]  /*0d90*/  FSETP.GTU.AND P0, PT, |R17|, 1.469367938527859385e-39, PT ;  /* 0x001000001100780b */ /* 0x000fda0003f0c200 */
[----:B------:R-:W-:Y:S05]  /*0da0*/  @P0 BRA `(.L_x_19) ;  /* 0x0000000000940947 */ /* 0x000fea0003800000 */
[----:B------:R-:W-:Y:S01]  /*0db0*/  DFMA R8, R20, -R8, R14 ;  /* 0x800000081408722b */ /* 0x000fe2000000000e */
[----:B------:R-:W-:-:S09]  /*0dc0*/  IMAD.MOV.U32 R4, RZ, RZ, RZ ;  /* 0x000000ffff047224 */ /* 0x000fd200078e00ff */
[C---:B------:R-:W-:Y:S02]  /*0dd0*/  FSETP.NEU.AND P0, PT, R9.reuse, RZ, PT ;  /* 0x000000ff0900720b */ /* 0x040fe40003f0d000 */
[----:B------:R-:W-:-:S04]  /*0de0*/  LOP3.LUT R11, R9, 0x80000000, R11, 0x48, !PT ;  /* 0x80000000090b7812 */ /* 0x000fc800078e480b */
[----:B------:R-:W-:-:S07]  /*0df0*/  LOP3.LUT R5, R11, R5, RZ, 0xfc, !PT ;  /* 0x000000050b057212 */ /* 0x000fce00078efcff */
[----:B------:R-:W-:Y:S05]  /*0e00*/  @!P0 BRA `(.L_x_19) ;  /* 0x00000000007c8947 */ /* 0x000fea0003800000 */
[----:B------:R-:W-:Y:S01]  /*0e10*/  IMAD.MOV R9, RZ, RZ, -R3 ;  /* 0x000000ffff097224 */ /* 0x000fe200078e0a03 */
[----:B------:R-:W-:Y:S01]  /*0e20*/  DMUL.RP R4, R20, R4 ;  /* 0x0000000414047228 */ /* 0x000fe20000008000 */
[----:B------:R-:W-:Y:S01]  /*0e30*/  IMAD.MOV.U32 R8, RZ, RZ, RZ ;  /* 0x000000ffff087224 */ /* 0x000fe200078e00ff */
[----:B------:R-:W-:-:S05]  /*0e40*/  IADD3 R3, PT, PT, -R3, -0x43300000, RZ ;  /* 0xbcd0000003037810 */ /* 0x000fca0007ffe1ff */
[----:B------:R-:W-:-:S03]  /*0e50*/  DFMA R8, R16, -R8, R20 ;  /* 0x800000081008722b */ /* 0x000fc60000000014 */
[----:B------:R-:W-:-:S07]  /*0e60*/  LOP3.LUT R11, R5, R11, RZ, 0x3c, !PT ;  /* 0x0000000b050b7212 */ /* 0x000fce00078e3cff */
[----:B------:R-:W-:-:S04]  /*0e70*/  FSETP.NEU.AND P0, PT, |R9|, R3, PT ;  /* 0x000000030900720b */ /* 0x000fc80003f0d200 */
[----:B------:R-:W-:Y:S02]  /*0e80*/  FSEL R16, R4, R16, !P0 ;  /* 0x0000001004107208 */ /* 0x000fe40004000000 */
[----:B------:R-:W-:Y:S01]  /*0e90*/  FSEL R17, R11, R17, !P0 ;  /* 0x000000110b117208 */ /* 0x000fe20004000000 */
[----:B------:R-:W-:Y:S06]  /*0ea0*/  BRA `(.L_x_19) ;  /* 0x0000000000547947 */ /* 0x000fec0003800000 */
.L_x_18:
[----:B------:R-:W-:-:S14]  /*0eb0*/  DSETP.NAN.AND P0, PT, R12, R12, PT ;  /* 0x0000000c0c00722a */ /* 0x000fdc0003f08000 */
[----:B------:R-:W-:Y:S05]  /*0ec0*/  @P0 BRA `(.L_x_20) ;  /* 0x0000000000440947 */ /* 0x000fea0003800000 */
[----:B------:R-:W-:-:S14]  /*0ed0*/  DSETP.NAN.AND P0, PT, R10, R10, PT ;  /* 0x0000000a0a00722a */ /* 0x000fdc0003f08000 */
[----:B------:R-:W-:Y:S05]  /*0ee0*/  @P0 BRA `(.L_x_21) ;  /* 0x0000000000300947 */ /* 0x000fea0003800000 */
[----:B------:R-:W-:Y:S01]  /*0ef0*/  ISETP.NE.AND P0, PT, R5, R24, PT ;  /* 0x000000180500720c */ /* 0x000fe20003f05270 */
[----:B------:R-:W-:Y:S02]  /*0f00*/  IMAD.MOV.U32 R16, RZ, RZ, 0x0 ;  /* 0x00000000ff107424 */ /* 0x000fe400078e00ff */
[----:B------:R-:W-:-:S10]  /*0f10*/  IMAD.MOV.U32 R17, RZ, RZ, -0x80000 ;  /* 0xfff80000ff117424 */ /* 0x000fd400078e00ff */
[----:B------:R-:W-:Y:S05]  /*0f20*/  @!P0 BRA `(.L_x_19) ;  /* 0x0000000000348947 */ /* 0x000fea0003800000 */
[----:B------:R-:W-:Y:S02]  /*0f30*/  ISETP.NE.AND P0, PT, R5, 0x7ff00000, PT ;  /* 0x7ff000000500780c */ /* 0x000fe40003f05270 */
[----:B------:R-:W-:Y:S02]  /*0f40*/  LOP3.LUT R17, R13, 0x80000000, R11, 0x48, !PT ;  /* 0x800000000d117812 */ /* 0x000fe400078e480b */
[----:B------:R-:W-:-:S13]  /*0f50*/  ISETP.EQ.OR P0, PT, R24, RZ, !P0 ;  /* 0x000000ff1800720c */ /* 0x000fda0004702670 */
[----:B------:R-:W-:Y:S01]  /*0f60*/  @P0 LOP3.LUT R3, R17, 0x7ff00000, RZ, 0xfc, !PT ;  /* 0x7ff0000011030812 */ /* 0x000fe200078efcff */
[----:B------:R-:W-:Y:S02]  /*0f70*/  @!P0 IMAD.MOV.U32 R16, RZ, RZ, RZ ;  /* 0x000000ffff108224 */ /* 0x000fe400078e00ff */
[----:B------:R-:W-:Y:S02]  /*0f80*/  @P0 IMAD.MOV.U32 R16, RZ, RZ, RZ ;  /* 0x000000ffff100224 */ /* 0x000fe400078e00ff */
[----:B------:R-:W-:Y:S01]  /*0f90*/  @P0 IMAD.MOV.U32 R17, RZ, RZ, R3 ;  /* 0x000000ffff110224 */ /* 0x000fe200078e0003 */
[----:B------:R-:W-:Y:S06]  /*0fa0*/  BRA `(.L_x_19) ;  /* 0x0000000000147947 */ /* 0x000fec0003800000 */
.L_x_21:
[----:B------:R-:W-:Y:S01]  /*0fb0*/  LOP3.LUT R17, R11, 0x80000, RZ, 0xfc, !PT ;  /* 0x000800000b117812 */ /* 0x000fe200078efcff */
[----:B------:R-:W-:Y:S01]  /*0fc0*/  IMAD.MOV.U32 R16, RZ, RZ, R10 ;  /* 0x000000ffff107224 */ /* 0x000fe200078e000a */
[----:B------:R-:W-:Y:S06]  /*0fd0*/  BRA `(.L_x_19) ;  /* 0x0000000000087947 */ /* 0x000fec0003800000 */
.L_x_20:
[----:B------:R-:W-:Y:S01]  /*0fe0*/  LOP3.LUT R17, R13, 0x80000, RZ, 0xfc, !PT ;  /* 0x000800000d117812 */ /* 0x000fe200078efcff */
[----:B------:R-:W-:-:S07]  /*0ff0*/  IMAD.MOV.U32 R16, RZ, RZ, R12 ;  /* 0x000000ffff107224 */ /* 0x000fce00078e000c */
.L_x_19:
[----:B------:R-:W-:Y:S05]  /*1000*/  BSYNC.RECONVERGENT B2 ;  /* 0x0000000000027941 */ /* 0x000fea0003800200 */
.L_x_17:
[----:B------:R-:W-:Y:S02]  /*1010*/  IMAD.MOV.U32 R3, RZ, RZ, 0x0 ;  /* 0x00000000ff037424 */ /* 0x000fe400078e00ff */
[----:B------:R-:W-:Y:S02]  /*1020*/  IMAD.MOV.U32 R4, RZ, RZ, R16 ;  /* 0x000000ffff047224 */ /* 0x000fe400078e0010 */
[----:B------:R-:W-:Y:S01]  /*1030*/  IMAD.MOV.U32 R5, RZ, RZ, R17 ;  /* 0x000000ffff057224 */ /* 0x000fe200078e0011 */
[----:B------:R-:W-:Y:S06]  /*1040*/  RET.REL.NODEC R2 `(_Z6cal_piPdid) ;  /* 0xffffffec02ec7950 */ /* 0x000fec0003c3ffff */
.L_x_22:
[----:B------:R-:W-:-:S00]  /*1050*/  BRA `(.L_x_22) ;  /* 0xfffffffc00fc7947 */ /* 0x000fc0000383ffff */
[----:B------:R-:W-:-:S00]  /*1060*/  NOP ;  /* 0x0000000000007918 */ /* 0x000fc00000000000 */
        /* <DEDUP_REMOVED lines=9> */
.L_x_23:


//--------------------- .nv.shared.reserved.0     --------------------------
	.section	.nv.shared.reserved.0,"aw",@nobits
	.weak		__nv_reservedSMEM_offset_0_alias
	.size		__nv_reservedSMEM_offset_0_alias, 0, 64
	.other		__nv_reservedSMEM_offset_0_alias,@"STO_CUDA_RESERVED_SHARED STV_DEFAULT"
__nv_reservedSMEM_offset_0_alias:
	.zero		0
	.zero		64


//--------------------- .nv.constant0._Z6cal_piPdid --------------------------
	.section	.nv.constant0._Z6cal_piPdid,"a",@progbits
	.sectionflags	@""
	.align	4
.nv.constant0._Z6cal_piPdid:
	.zero		920


//--------------------- SYMBOLS --------------------------

	.type		.nv.reservedSmem.offset0,@object
	.size		.nv.reservedSmem.offset0,0x4
